//
// Generated by NVIDIA NVVM Compiler
//
// Compiler Build ID: CL-36424714
// Cuda compilation tools, release 13.0, V13.0.88
// Based on NVVM 20.0.0
//

.version 9.0
.target sm_100
.address_size 64

	// .globl	_Z13myKernelHellov
.extern .func  (.param .b32 func_retval0) vprintf
(
	.param .b64 vprintf_param_0,
	.param .b64 vprintf_param_1
)
;
.global .align 1 .b8 $str[25] = {91, 37, 100, 44, 32, 37, 100, 93, 32, 45, 32, 116, 104, 114, 101, 97, 100, 45, 73, 68, 58, 37, 100, 10};

.visible .entry _Z13myKernelHellov()
{
	.local .align 8 .b8 	__local_depot0[16];
	.reg .b64 	%SP;
	.reg .b64 	%SPL;
	.reg .b32 	%r<7>;
	.reg .b64 	%rd<5>;

	mov.u64 	%SPL, __local_depot0;
	cvta.local.u64 	%SP, %SPL;
	add.u64 	%rd1, %SP, 0;
	add.u64 	%rd2, %SPL, 0;
	mov.u32 	%r1, %ntid.x;
	mov.u32 	%r2, %ctaid.x;
	mov.u32 	%r3, %tid.x;
	mad.lo.s32 	%r4, %r1, %r2, %r3;
	st.local.v2.u32 	[%rd2], {%r2, %r3};
	st.local.u32 	[%rd2+8], %r4;
	mov.u64 	%rd3, $str;
	cvta.global.u64 	%rd4, %rd3;
	{ // callseq 0, 0
	.param .b64 param0;
	st.param.b64 	[param0], %rd4;
	.param .b64 param1;
	st.param.b64 	[param1], %rd1;
	.param .b32 retval0;
	call.uni (retval0), 
	vprintf, 
	(
	param0, 
	param1
	);
	ld.param.b32 	%r5, [retval0];
	} // callseq 0
	ret;

}


// ===== COMPILED SASS (sm_100) =====

	.target	sm_100

	.elftype	@"ET_EXEC"


//--------------------- .note.nv.tkinfo           --------------------------
	.section	.note.nv.tkinfo,"",@"SHT_NOTE"
	.sectionflags	@"SHF_NOTE_NV_TKINFO"
	.tkinfo
        /*0018*/ 	.word	0x00000002
        /*0030*/ 	.string	""
        /*0030*/ 	.string	"ptxas"
        /*0030*/ 	.string	"Cuda compilation tools, release 13.0, V13.0.88"
        /*0030*/ 	.string	"Build cuda_13.0.r13.0/compiler.36424714_0"
        /*0030*/ 	.string	"-arch sm_100 -m 64 "



//--------------------- .note.nv.cuinfo           --------------------------
	.section	.note.nv.cuinfo,"",@"SHT_NOTE"
	.sectionflags	@"SHF_NOTE_NV_CUINFO"
        /*0018*/ 	.short	0x0002
        /*001a*/ 	.short	0x0064
        /*001c*/ 	.short	0x0082
	.zero		2


//--------------------- .nv.info                  --------------------------
	.section	.nv.info,"",@"SHT_CUDA_INFO"
	.align	4


	//----- nvinfo : EIATTR_REGCOUNT
	.align		4
        /*0000*/ 	.byte	0x04, 0x2f
        /*0002*/ 	.short	(.L_2 - .L_1)
	.align		4
.L_1:
        /*0004*/ 	.word	index@(_Z13myKernelHellov)
        /*0008*/ 	.word	0x00000018


	//----- nvinfo : EIATTR_FRAME_SIZE
	.align		4
.L_2:
        /*000c*/ 	.byte	0x04, 0x11
        /*000e*/ 	.short	(.L_4 - .L_3)
	.align		4
.L_3:
        /*0010*/ 	.word	index@(_Z13myKernelHellov)
        /*0014*/ 	.word	0x00000010


	//----- nvinfo : EIATTR_MIN_STACK_SIZE
	.align		4
.L_4:
        /*0018*/ 	.byte	0x04, 0x12
        /*001a*/ 	.short	(.L_6 - .L_5)
	.align		4
.L_5:
        /*001c*/ 	.word	index@(_Z13myKernelHellov)
        /*0020*/ 	.word	0x00000010
.L_6:


//--------------------- .nv.compat                --------------------------
	.section	.nv.compat,"",@"SHT_CUDA_COMPAT_INFO"
	.align	4
        /*0000*/ 	.byte	0x02, 0x09, 0x00, 0x00, 0x02, 0x02, 0x01, 0x00, 0x02, 0x05, 0x05, 0x00, 0x03, 0x07, 0x01, 0x01
        /*0010*/ 	.byte	0x02, 0x03, 0x00, 0x00, 0x02, 0x06, 0x01, 0x00, 0x04, 0x0b, 0x08, 0x00, 0x09, 0x00, 0x00, 0x00
        /*0020*/ 	.byte	0x00, 0x00, 0x00, 0x00


//--------------------- .nv.info._Z13myKernelHellov --------------------------
	.section	.nv.info._Z13myKernelHellov,"",@"SHT_CUDA_INFO"
	.sectionflags	@""
	.align	4


	//----- nvinfo : EIATTR_CUDA_API_VERSION
	.align		4
        /*0000*/ 	.byte	0x04, 0x37
        /*0002*/ 	.short	(.L_8 - .L_7)
.L_7:
        /*0004*/ 	.word	0x00000082


	//----- nvinfo : EIATTR_SPARSE_MMA_MASK
	.align		4
.L_8:
        /*0008*/ 	.byte	0x03, 0x50
        /*000a*/ 	.short	0x0000


	//----- nvinfo : EIATTR_MAXREG_COUNT
	.align		4
        /*000c*/ 	.byte	0x03, 0x1b
        /*000e*/ 	.short	0x00ff


	//----- nvinfo : EIATTR_EXTERNS
	.align		4
        /*0010*/ 	.byte	0x04, 0x0f
        /*0012*/ 	.short	(.L_10 - .L_9)


	//   ....[0]....
	.align		4
.L_9:
        /*0014*/ 	.word	index@(vprintf)


	//----- nvinfo : EIATTR_MERCURY_ISA_VERSION
	.align		4
.L_10:
        /*0018*/ 	.byte	0x03, 0x5f
        /*001a*/ 	.short	0x0101


	//----- nvinfo : EIATTR_VRC_CTA_INIT_COUNT
	.align		4
        /*001c*/ 	.byte	0x02, 0x4a
	.zero		1
	.zero		1


	//----- nvinfo : EIATTR_SYSCALL_OFFSETS
	.align		4
        /*0020*/ 	.byte	0x04, 0x46
        /*0022*/ 	.short	(.L_12 - .L_11)


	//   ....[0]....
.L_11:
        /*0024*/ 	.word	0x00000120


	//----- nvinfo : EIATTR_EXIT_INSTR_OFFSETS
	.align		4
.L_12:
        /*0028*/ 	.byte	0x04, 0x1c
        /*002a*/ 	.short	(.L_14 - .L_13)


	//   ....[0]....
.L_13:
        /*002c*/ 	.word	0x00000130


	//----- nvinfo : EIATTR_SW_WAR
	.align		4
.L_14:
        /*0030*/ 	.byte	0x04, 0x36
        /*0032*/ 	.short	(.L_16 - .L_15)
.L_15:
        /*0034*/ 	.word	0x00000008
.L_16:


//--------------------- .nv.callgraph             --------------------------
	.section	.nv.callgraph,"",@"SHT_CUDA_CALLGRAPH"
	.align	4
	.sectionentsize	8
	.align		4
        /*0000*/ 	.word	0x00000000
	.align		4
        /*0004*/ 	.word	0xffffffff
	.align		4
        /*0008*/ 	.word	index@(_Z13myKernelHellov)
	.align		4
        /*000c*/ 	.word	index@(vprintf)
	.align		4
        /*0010*/ 	.word	0x00000000
	.align		4
        /*0014*/ 	.word	0xfffffffe
	.align		4
        /*0018*/ 	.word	0x00000000
	.align		4
        /*001c*/ 	.word	0xfffffffd
	.align		4
        /*0020*/ 	.word	0x00000000
	.align		4
        /*0024*/ 	.word	0xfffffffc


//--------------------- .nv.constant4             --------------------------
	.section	.nv.constant4,"a",@progbits
	.align	8
	.align		8
.nv.constant4:
        /*0000*/ 	.dword	vprintf
	.align		8
        /*0008*/ 	.dword	$str


//--------------------- .text._Z13myKernelHellov  --------------------------
	.section	.text._Z13myKernelHellov,"ax",@progbits
	.align	128
        .global         _Z13myKernelHellov
        .type           _Z13myKernelHellov,@function
        .size           _Z13myKernelHellov,(.L_x_2 - _Z13myKernelHellov)
        .other          _Z13myKernelHellov,@"STO_CUDA_ENTRY STV_DEFAULT"
_Z13myKernelHellov:
.text._Z13myKernelHellov:
[----:B------:R-:W0:Y:S01]  /*0000*/  LDC R1, c[0x0][0x37c] ;  /* 0x0000df00ff017b82 */ /* 0x000e220000000800 */
[----:B------:R-:W1:Y:S01]  /*0010*/  S2R R8, SR_CTAID.X ;  /* 0x0000000000087919 */ /* 0x000e620000002500 */
[----:B------:R-:W2:Y:S01]  /*0020*/  LDCU UR5, c[0x0][0x2fc] ;  /* 0x00005f80ff0577ac */ /* 0x000ea20008000800 */
[----:B------:R-:W-:Y:S01]  /*0030*/  MOV R2, 0x0 ;  /* 0x0000000000027802 */ /* 0x000fe20000000f00 */
[----:B0-----:R-:W-:Y:S01]  /*0040*/  VIADD R1, R1, 0xfffffff0 ;  /* 0xfffffff001017836 */ /* 0x001fe20000000000 */
[----:B------:R-:W1:Y:S01]  /*0050*/  S2R R9, SR_TID.X ;  /* 0x0000000000097919 */ /* 0x000e620000002100 */
[----:B------:R-:W1:Y:S03]  /*0060*/  LDCU UR6, c[0x0][0x360] ;  /* 0x00006c00ff0677ac */ /* 0x000e660008000800 */
[----:B------:R-:W0:Y:S01]  /*0070*/  LDC.64 R2, c[0x4][R2] ;  /* 0x0100000002027b82 */ /* 0x000e220000000a00 */
[----:B------:R-:W3:Y:S02]  /*0080*/  LDCU UR4, c[0x0][0x2f8] ;  /* 0x00005f00ff0477ac */ /* 0x000ee40008000800 */
[----:B---3--:R-:W-:-:S05]  /*0090*/  IADD3 R6, P0, PT, R1, UR4, RZ ;  /* 0x0000000401067c10 */ /* 0x008fca000ff1e0ff */
[----:B--2---:R-:W-:Y:S02]  /*00a0*/  IMAD.X R7, RZ, RZ, UR5, P0 ;  /* 0x00000005ff077e24 */ /* 0x004fe400080e06ff */
[----:B-1----:R-:W-:Y:S01]  /*00b0*/  IMAD R0, R8, UR6, R9 ;  /* 0x0000000608007c24 */ /* 0x002fe2000f8e0209 */
[----:B------:R1:W-:Y:S01]  /*00c0*/  STL.64 [R1], R8 ;  /* 0x0000000801007387 */ /* 0x0003e20000100a00 */
[----:B------:R-:W2:Y:S03]  /*00d0*/  LDCU.64 UR6, c[0x4][0x8] ;  /* 0x01000100ff0677ac */ /* 0x000ea60008000a00 */
[----:B------:R1:W-:Y:S01]  /*00e0*/  STL [R1+0x8], R0 ;  /* 0x0000080001007387 */ /* 0x0003e20000100800 */
[----:B--2---:R-:W-:Y:S01]  /*00f0*/  IMAD.U32 R4, RZ, RZ, UR6 ;  /* 0x00000006ff047e24 */ /* 0x004fe2000f8e00ff */
[----:B01----:R-:W-:-:S07]  /*0100*/  MOV R5, UR7 ;  /* 0x0000000700057c02 */ /* 0x003fce0008000f00 */
[----:B------:R-:W-:-:S07]  /*0110*/  LEPC R20, `(.L_x_0) ;  /* 0x000000001014794e */ /* 0x000fce0000000000 */
[----:B------:R-:W-:Y:S05]  /*0120*/  CALL.ABS.NOINC R2 ;  /* 0x0000000002007343 */ /* 0x000fea0003c00000 */
.L_x_0:
[----:B------:R-:W-:Y:S05]  /*0130*/  EXIT ;  /* 0x000000000000794d */ /* 0x000fea0003800000 */
.L_x_1:
[----:B------:R-:W-:-:S00]  /*0140*/  BRA `(.L_x_1) ;  /* 0xfffffffc00fc7947 */ /* 0x000fc0000383ffff */
[----:B------:R-:W-:-:S00]  /*0150*/  NOP ;  /* 0x0000000000007918 */ /* 0x000fc00000000000 */
        /* <DEDUP_REMOVED lines=10> */
.L_x_2:


//--------------------- .nv.global.init           --------------------------
	.section	.nv.global.init,"aw",@progbits
.nv.global.init:
	.type		$str,@object
	.size		$str,(.L_0 - $str)
$str:
        /*0000*/ 	.byte	0x5b, 0x25, 0x64, 0x2c, 0x20, 0x25, 0x64, 0x5d, 0x20, 0x2d, 0x20, 0x74, 0x68, 0x72, 0x65, 0x61
        /*0010*/ 	.byte	0x64, 0x2d, 0x49, 0x44, 0x3a, 0x25, 0x64, 0x0a, 0x00
.L_0:


//--------------------- .nv.shared.reserved.0     --------------------------
	.section	.nv.shared.reserved.0,"aw",@nobits
	.weak		__nv_reservedSMEM_offset_0_alias
	.size		__nv_reservedSMEM_offset_0_alias, 0, 64
	.other		__nv_reservedSMEM_offset_0_alias,@"STO_CUDA_RESERVED_SHARED STV_DEFAULT"
__nv_reservedSMEM_offset_0_alias:
	.zero		0
	.zero		64


//--------------------- .nv.constant0._Z13myKernelHellov --------------------------
	.section	.nv.constant0._Z13myKernelHellov,"a",@progbits
	.sectionflags	@""
	.align	4
.nv.constant0._Z13myKernelHellov:
	.zero		896


//--------------------- SYMBOLS --------------------------

	.type		.nv.reservedSmem.offset0,@object
	.size		.nv.reservedSmem.offset0,0x4
	.type		vprintf,@function
